//
// Generated by NVIDIA NVVM Compiler
//
// Compiler Build ID: CL-36424714
// Cuda compilation tools, release 13.0, V13.0.88
// Based on NVVM 20.0.0
//

.version 9.0
.target sm_100
.address_size 64

	// .globl	_Z10add_numberPiS_S_

.visible .entry _Z10add_numberPiS_S_(
	.param .u64 .ptr .align 1 _Z10add_numberPiS_S__param_0,
	.param .u64 .ptr .align 1 _Z10add_numberPiS_S__param_1,
	.param .u64 .ptr .align 1 _Z10add_numberPiS_S__param_2
)
{
	.reg .b32 	%r<5>;
	.reg .b64 	%rd<11>;

	ld.param.u64 	%rd1, [_Z10add_numberPiS_S__param_0];
	ld.param.u64 	%rd2, [_Z10add_numberPiS_S__param_1];
	ld.param.u64 	%rd3, [_Z10add_numberPiS_S__param_2];
	cvta.to.global.u64 	%rd4, %rd3;
	cvta.to.global.u64 	%rd5, %rd2;
	cvta.to.global.u64 	%rd6, %rd1;
	mov.u32 	%r1, %tid.x;
	mul.wide.u32 	%rd7, %r1, 4;
	add.s64 	%rd8, %rd6, %rd7;
	ld.global.u32 	%r2, [%rd8];
	add.s64 	%rd9, %rd5, %rd7;
	ld.global.u32 	%r3, [%rd9];
	add.s32 	%r4, %r3, %r2;
	add.s64 	%rd10, %rd4, %rd7;
	st.global.u32 	[%rd10], %r4;
	ret;

}


// ===== COMPILED SASS (sm_100) =====

	.target	sm_100

	.elftype	@"ET_EXEC"


//--------------------- .note.nv.tkinfo           --------------------------
	.section	.note.nv.tkinfo,"",@"SHT_NOTE"
	.sectionflags	@"SHF_NOTE_NV_TKINFO"
	.tkinfo
        /*0018*/ 	.word	0x00000002
        /*0030*/ 	.string	""
        /*0030*/ 	.string	"ptxas"
        /*0030*/ 	.string	"Cuda compilation tools, release 13.0, V13.0.88"
        /*0030*/ 	.string	"Build cuda_13.0.r13.0/compiler.36424714_0"
        /*0030*/ 	.string	"-arch sm_100 -m 64 "



//--------------------- .note.nv.cuinfo           --------------------------
	.section	.note.nv.cuinfo,"",@"SHT_NOTE"
	.sectionflags	@"SHF_NOTE_NV_CUINFO"
        /*0018*/ 	.short	0x0002
        /*001a*/ 	.short	0x0064
        /*001c*/ 	.short	0x0082
	.zero		2


//--------------------- .nv.info                  --------------------------
	.section	.nv.info,"",@"SHT_CUDA_INFO"
	.align	4


	//----- nvinfo : EIATTR_REGCOUNT
	.align		4
        /*0000*/ 	.byte	0x04, 0x2f
        /*0002*/ 	.short	(.L_1 - .L_0)
	.align		4
.L_0:
        /*0004*/ 	.word	index@(_Z10add_numberPiS_S_)
        /*0008*/ 	.word	0x0000000c


	//----- nvinfo : EIATTR_FRAME_SIZE
	.align		4
.L_1:
        /*000c*/ 	.byte	0x04, 0x11
        /*000e*/ 	.short	(.L_3 - .L_2)
	.align		4
.L_2:
        /*0010*/ 	.word	index@(_Z10add_numberPiS_S_)
        /*0014*/ 	.word	0x00000000


	//----- nvinfo : EIATTR_MIN_STACK_SIZE
	.align		4
.L_3:
        /*0018*/ 	.byte	0x04, 0x12
        /*001a*/ 	.short	(.L_5 - .L_4)
	.align		4
.L_4:
        /*001c*/ 	.word	index@(_Z10add_numberPiS_S_)
        /*0020*/ 	.word	0x00000000
.L_5:


//--------------------- .nv.compat                --------------------------
	.section	.nv.compat,"",@"SHT_CUDA_COMPAT_INFO"
	.align	4
        /*0000*/ 	.byte	0x02, 0x09, 0x00, 0x00, 0x02, 0x02, 0x01, 0x00, 0x02, 0x05, 0x05, 0x00, 0x03, 0x07, 0x01, 0x01
        /*0010*/ 	.byte	0x02, 0x03, 0x00, 0x00, 0x02, 0x06, 0x01, 0x00, 0x04, 0x0b, 0x08, 0x00, 0x09, 0x00, 0x00, 0x00
        /*0020*/ 	.byte	0x00, 0x00, 0x00, 0x00


//--------------------- .nv.info._Z10add_numberPiS_S_ --------------------------
	.section	.nv.info._Z10add_numberPiS_S_,"",@"SHT_CUDA_INFO"
	.sectionflags	@""
	.align	4


	//----- nvinfo : EIATTR_CUDA_API_VERSION
	.align		4
        /*0000*/ 	.byte	0x04, 0x37
        /*0002*/ 	.short	(.L_7 - .L_6)
.L_6:
        /*0004*/ 	.word	0x00000082


	//----- nvinfo : EIATTR_KPARAM_INFO
	.align		4
.L_7:
        /*0008*/ 	.byte	0x04, 0x17
        /*000a*/ 	.short	(.L_9 - .L_8)
.L_8:
        /*000c*/ 	.word	0x00000000
        /*0010*/ 	.short	0x0002
        /*0012*/ 	.short	0x0010
        /*0014*/ 	.byte	0x00, 0xf5, 0x21, 0x00


	//----- nvinfo : EIATTR_KPARAM_INFO
	.align		4
.L_9:
        /*0018*/ 	.byte	0x04, 0x17
        /*001a*/ 	.short	(.L_11 - .L_10)
.L_10:
        /*001c*/ 	.word	0x00000000
        /*0020*/ 	.short	0x0001
        /*0022*/ 	.short	0x0008
        /*0024*/ 	.byte	0x00, 0xf5, 0x21, 0x00


	//----- nvinfo : EIATTR_KPARAM_INFO
	.align		4
.L_11:
        /*0028*/ 	.byte	0x04, 0x17
        /*002a*/ 	.short	(.L_13 - .L_12)
.L_12:
        /*002c*/ 	.word	0x00000000
        /*0030*/ 	.short	0x0000
        /*0032*/ 	.short	0x0000
        /*0034*/ 	.byte	0x00, 0xf5, 0x21, 0x00


	//----- nvinfo : EIATTR_SPARSE_MMA_MASK
	.align		4
.L_13:
        /*0038*/ 	.byte	0x03, 0x50
        /*003a*/ 	.short	0x0000


	//----- nvinfo : EIATTR_MAXREG_COUNT
	.align		4
        /*003c*/ 	.byte	0x03, 0x1b
        /*003e*/ 	.short	0x00ff


	//----- nvinfo : EIATTR_MERCURY_ISA_VERSION
	.align		4
        /*0040*/ 	.byte	0x03, 0x5f
        /*0042*/ 	.short	0x0101


	//----- nvinfo : EIATTR_VRC_CTA_INIT_COUNT
	.align		4
        /*0044*/ 	.byte	0x02, 0x4a
	.zero		1
	.zero		1


	//----- nvinfo : EIATTR_EXIT_INSTR_OFFSETS
	.align		4
        /*0048*/ 	.byte	0x04, 0x1c
        /*004a*/ 	.short	(.L_15 - .L_14)


	//   ....[0]....
.L_14:
        /*004c*/ 	.word	0x000000d0


	//----- nvinfo : EIATTR_CBANK_PARAM_SIZE
	.align		4
.L_15:
        /*0050*/ 	.byte	0x03, 0x19
        /*0052*/ 	.short	0x0018


	//----- nvinfo : EIATTR_PARAM_CBANK
	.align		4
        /*0054*/ 	.byte	0x04, 0x0a
        /*0056*/ 	.short	(.L_17 - .L_16)
	.align		4
.L_16:
        /*0058*/ 	.word	index@(.nv.constant0._Z10add_numberPiS_S_)
        /*005c*/ 	.short	0x0380
        /*005e*/ 	.short	0x0018


	//----- nvinfo : EIATTR_SW_WAR
	.align		4
.L_17:
        /*0060*/ 	.byte	0x04, 0x36
        /*0062*/ 	.short	(.L_19 - .L_18)
.L_18:
        /*0064*/ 	.word	0x00000008
.L_19:


//--------------------- .nv.callgraph             --------------------------
	.section	.nv.callgraph,"",@"SHT_CUDA_CALLGRAPH"
	.align	4
	.sectionentsize	8
	.align		4
        /*0000*/ 	.word	0x00000000
	.align		4
        /*0004*/ 	.word	0xffffffff
	.align		4
        /*0008*/ 	.word	0x00000000
	.align		4
        /*000c*/ 	.word	0xfffffffe
	.align		4
        /*0010*/ 	.word	0x00000000
	.align		4
        /*0014*/ 	.word	0xfffffffd
	.align		4
        /*0018*/ 	.word	0x00000000
	.align		4
        /*001c*/ 	.word	0xfffffffc


//--------------------- .text._Z10add_numberPiS_S_ --------------------------
	.section	.text._Z10add_numberPiS_S_,"ax",@progbits
	.align	128
        .global         _Z10add_numberPiS_S_
        .type           _Z10add_numberPiS_S_,@function
        .size           _Z10add_numberPiS_S_,(.L_x_1 - _Z10add_numberPiS_S_)
        .other          _Z10add_numberPiS_S_,@"STO_CUDA_ENTRY STV_DEFAULT"
_Z10add_numberPiS_S_:
.text._Z10add_numberPiS_S_:
[----:B------:R-:W-:Y:S01]  /*0000*/  LDC R1, c[0x0][0x37c] ;  /* 0x0000df00ff017b82 */ /* 0x000fe20000000800 */
[----:B------:R-:W0:Y:S07]  /*0010*/  S2R R9, SR_TID.X ;  /* 0x0000000000097919 */ /* 0x000e2e0000002100 */
[----:B------:R-:W0:Y:S01]  /*0020*/  LDC.64 R2, c[0x0][0x380] ;  /* 0x0000e000ff027b82 */ /* 0x000e220000000a00 */
[----:B------:R-:W1:Y:S07]  /*0030*/  LDCU.64 UR4, c[0x0][0x358] ;  /* 0x00006b00ff0477ac */ /* 0x000e6e0008000a00 */
[----:B------:R-:W2:Y:S08]  /*0040*/  LDC.64 R4, c[0x0][0x388] ;  /* 0x0000e200ff047b82 */ /* 0x000eb00000000a00 */
[----:B------:R-:W3:Y:S01]  /*0050*/  LDC.64 R6, c[0x0][0x390] ;  /* 0x0000e400ff067b82 */ /* 0x000ee20000000a00 */
[----:B0-----:R-:W-:-:S04]  /*0060*/  IMAD.WIDE.U32 R2, R9, 0x4, R2 ;  /* 0x0000000409027825 */ /* 0x001fc800078e0002 */
[C---:B--2---:R-:W-:Y:S02]  /*0070*/  IMAD.WIDE.U32 R4, R9.reuse, 0x4, R4 ;  /* 0x0000000409047825 */ /* 0x044fe400078e0004 */
[----:B-1----:R-:W2:Y:S04]  /*0080*/  LDG.E R2, desc[UR4][R2.64] ;  /* 0x0000000402027981 */ /* 0x002ea8000c1e1900 */
[----:B------:R-:W2:Y:S01]  /*0090*/  LDG.E R5, desc[UR4][R4.64] ;  /* 0x0000000404057981 */ /* 0x000ea2000c1e1900 */
[----:B---3--:R-:W-:Y:S01]  /*00a0*/  IMAD.WIDE.U32 R6, R9, 0x4, R6 ;  /* 0x0000000409067825 */ /* 0x008fe200078e0006 */
[----:B--2---:R-:W-:-:S05]  /*00b0*/  IADD3 R9, PT, PT, R2, R5, RZ ;  /* 0x0000000502097210 */ /* 0x004fca0007ffe0ff */
[----:B------:R-:W-:Y:S01]  /*00c0*/  STG.E desc[UR4][R6.64], R9 ;  /* 0x0000000906007986 */ /* 0x000fe2000c101904 */
[----:B------:R-:W-:Y:S05]  /*00d0*/  EXIT ;  /* 0x000000000000794d */ /* 0x000fea0003800000 */
.L_x_0:
[----:B------:R-:W-:-:S00]  /*00e0*/  BRA `(.L_x_0) ;  /* 0xfffffffc00fc7947 */ /* 0x000fc0000383ffff */
[----:B------:R-:W-:-:S00]  /*00f0*/  NOP ;  /* 0x0000000000007918 */ /* 0x000fc00000000000 */
        /* <DEDUP_REMOVED lines=8> */
.L_x_1:


//--------------------- .nv.shared.reserved.0     --------------------------
	.section	.nv.shared.reserved.0,"aw",@nobits
	.weak		__nv_reservedSMEM_offset_0_alias
	.size		__nv_reservedSMEM_offset_0_alias, 0, 64
	.other		__nv_reservedSMEM_offset_0_alias,@"STO_CUDA_RESERVED_SHARED STV_DEFAULT"
__nv_reservedSMEM_offset_0_alias:
	.zero		0
	.zero		64


//--------------------- .nv.constant0._Z10add_numberPiS_S_ --------------------------
	.section	.nv.constant0._Z10add_numberPiS_S_,"a",@progbits
	.sectionflags	@""
	.align	4
.nv.constant0._Z10add_numberPiS_S_:
	.zero		920


//--------------------- SYMBOLS --------------------------

	.type		.nv.reservedSmem.offset0,@object
	.size		.nv.reservedSmem.offset0,0x4
